//
// Generated by NVIDIA NVVM Compiler
//
// Compiler Build ID: CL-36424714
// Cuda compilation tools, release 13.0, V13.0.88
// Based on NVVM 20.0.0
//

.version 9.0
.target sm_100
.address_size 64

	// .globl	_Z15MatrixMulKernelPfS_S_iii
// _ZZ15MatrixMulKernelPfS_S_iiiE4ds_M has been demoted
// _ZZ15MatrixMulKernelPfS_S_iiiE4ds_N has been demoted

.visible .entry _Z15MatrixMulKernelPfS_S_iii(
	.param .u64 .ptr .align 1 _Z15MatrixMulKernelPfS_S_iii_param_0,
	.param .u64 .ptr .align 1 _Z15MatrixMulKernelPfS_S_iii_param_1,
	.param .u64 .ptr .align 1 _Z15MatrixMulKernelPfS_S_iii_param_2,
	.param .u32 _Z15MatrixMulKernelPfS_S_iii_param_3,
	.param .u32 _Z15MatrixMulKernelPfS_S_iii_param_4,
	.param .u32 _Z15MatrixMulKernelPfS_S_iii_param_5
)
{
	.reg .pred 	%p<14>;
	.reg .b32 	%r<46>;
	.reg .b32 	%f<65>;
	.reg .b64 	%rd<13>;
	// demoted variable
	.shared .align 4 .b8 _ZZ15MatrixMulKernelPfS_S_iiiE4ds_M[1024];
	// demoted variable
	.shared .align 4 .b8 _ZZ15MatrixMulKernelPfS_S_iiiE4ds_N[1024];
	ld.param.u64 	%rd3, [_Z15MatrixMulKernelPfS_S_iii_param_0];
	ld.param.u64 	%rd4, [_Z15MatrixMulKernelPfS_S_iii_param_1];
	ld.param.u64 	%rd5, [_Z15MatrixMulKernelPfS_S_iii_param_2];
	ld.param.u32 	%r21, [_Z15MatrixMulKernelPfS_S_iii_param_3];
	ld.param.u32 	%r22, [_Z15MatrixMulKernelPfS_S_iii_param_4];
	ld.param.u32 	%r23, [_Z15MatrixMulKernelPfS_S_iii_param_5];
	mov.u32 	%r24, %ctaid.x;
	mov.u32 	%r25, %ctaid.y;
	mov.u32 	%r1, %tid.x;
	mov.u32 	%r43, %tid.y;
	mov.u32 	%r26, %ntid.y;
	mad.lo.s32 	%r3, %r25, %r26, %r43;
	mov.u32 	%r27, %ntid.x;
	mad.lo.s32 	%r4, %r24, %r27, %r1;
	setp.lt.s32 	%p3, %r23, -14;
	mov.f32 	%f63, 0f00000000;
	@%p3 bra 	$L__BB0_9;
	add.s32 	%r28, %r23, -1;
	shr.s32 	%r29, %r28, 31;
	shr.u32 	%r30, %r29, 28;
	add.s32 	%r31, %r28, %r30;
	shr.s32 	%r32, %r31, 4;
	neg.s32 	%r45, %r32;
	setp.lt.s32 	%p4, %r3, %r21;
	shl.b32 	%r33, %r1, 4;
	add.s32 	%r34, %r33, %r1;
	setp.lt.s32 	%p5, %r34, %r22;
	and.pred  	%p1, %p4, %p5;
	shl.b32 	%r36, %r43, 6;
	mov.u32 	%r37, _ZZ15MatrixMulKernelPfS_S_iiiE4ds_M;
	add.s32 	%r5, %r37, %r36;
	shl.b32 	%r38, %r1, 2;
	add.s32 	%r6, %r5, %r38;
	setp.lt.s32 	%p6, %r4, %r23;
	mov.u32 	%r39, _ZZ15MatrixMulKernelPfS_S_iiiE4ds_N;
	add.s32 	%r8, %r39, %r38;
	add.s32 	%r7, %r8, %r36;
	and.pred  	%p2, %p4, %p6;
	mad.lo.s32 	%r44, %r43, %r23, %r4;
	shl.b32 	%r11, %r23, 4;
	mad.lo.s32 	%r42, %r22, %r3, %r1;
	cvta.to.global.u64 	%rd1, %rd3;
	cvta.to.global.u64 	%rd2, %rd4;
	mov.f32 	%f63, 0f00000000;
	not.pred 	%p7, %p1;
	not.pred 	%p11, %p2;
$L__BB0_2:
	mov.f32 	%f61, 0f00000000;
	@%p7 bra 	$L__BB0_4;
	mul.wide.s32 	%rd6, %r42, 4;
	add.s64 	%rd7, %rd1, %rd6;
	ld.global.f32 	%f61, [%rd7];
$L__BB0_4:
	setp.ge.s32 	%p8, %r4, %r23;
	st.shared.f32 	[%r6], %f61;
	setp.ge.s32 	%p9, %r43, %r22;
	mov.f32 	%f62, 0f00000000;
	or.pred  	%p10, %p8, %p9;
	@%p10 bra 	$L__BB0_6;
	mul.wide.s32 	%rd8, %r44, 4;
	add.s64 	%rd9, %rd2, %rd8;
	ld.global.f32 	%f62, [%rd9];
$L__BB0_6:
	st.shared.f32 	[%r7], %f62;
	bar.sync 	0;
	@%p11 bra 	$L__BB0_8;
	ld.shared.f32 	%f13, [%r5];
	ld.shared.f32 	%f14, [%r8];
	fma.rn.f32 	%f15, %f13, %f14, %f63;
	bar.sync 	0;
	ld.shared.f32 	%f16, [%r5+4];
	ld.shared.f32 	%f17, [%r8+64];
	fma.rn.f32 	%f18, %f16, %f17, %f15;
	bar.sync 	0;
	ld.shared.f32 	%f19, [%r5+8];
	ld.shared.f32 	%f20, [%r8+128];
	fma.rn.f32 	%f21, %f19, %f20, %f18;
	bar.sync 	0;
	ld.shared.f32 	%f22, [%r5+12];
	ld.shared.f32 	%f23, [%r8+192];
	fma.rn.f32 	%f24, %f22, %f23, %f21;
	bar.sync 	0;
	ld.shared.f32 	%f25, [%r5+16];
	ld.shared.f32 	%f26, [%r8+256];
	fma.rn.f32 	%f27, %f25, %f26, %f24;
	bar.sync 	0;
	ld.shared.f32 	%f28, [%r5+20];
	ld.shared.f32 	%f29, [%r8+320];
	fma.rn.f32 	%f30, %f28, %f29, %f27;
	bar.sync 	0;
	ld.shared.f32 	%f31, [%r5+24];
	ld.shared.f32 	%f32, [%r8+384];
	fma.rn.f32 	%f33, %f31, %f32, %f30;
	bar.sync 	0;
	ld.shared.f32 	%f34, [%r5+28];
	ld.shared.f32 	%f35, [%r8+448];
	fma.rn.f32 	%f36, %f34, %f35, %f33;
	bar.sync 	0;
	ld.shared.f32 	%f37, [%r5+32];
	ld.shared.f32 	%f38, [%r8+512];
	fma.rn.f32 	%f39, %f37, %f38, %f36;
	bar.sync 	0;
	ld.shared.f32 	%f40, [%r5+36];
	ld.shared.f32 	%f41, [%r8+576];
	fma.rn.f32 	%f42, %f40, %f41, %f39;
	bar.sync 	0;
	ld.shared.f32 	%f43, [%r5+40];
	ld.shared.f32 	%f44, [%r8+640];
	fma.rn.f32 	%f45, %f43, %f44, %f42;
	bar.sync 	0;
	ld.shared.f32 	%f46, [%r5+44];
	ld.shared.f32 	%f47, [%r8+704];
	fma.rn.f32 	%f48, %f46, %f47, %f45;
	bar.sync 	0;
	ld.shared.f32 	%f49, [%r5+48];
	ld.shared.f32 	%f50, [%r8+768];
	fma.rn.f32 	%f51, %f49, %f50, %f48;
	bar.sync 	0;
	ld.shared.f32 	%f52, [%r5+52];
	ld.shared.f32 	%f53, [%r8+832];
	fma.rn.f32 	%f54, %f52, %f53, %f51;
	bar.sync 	0;
	ld.shared.f32 	%f55, [%r5+56];
	ld.shared.f32 	%f56, [%r8+896];
	fma.rn.f32 	%f57, %f55, %f56, %f54;
	bar.sync 	0;
	ld.shared.f32 	%f58, [%r5+60];
	ld.shared.f32 	%f59, [%r8+960];
	fma.rn.f32 	%f63, %f58, %f59, %f57;
	bar.sync 	0;
$L__BB0_8:
	add.s32 	%r45, %r45, 1;
	add.s32 	%r44, %r44, %r11;
	add.s32 	%r43, %r43, 16;
	add.s32 	%r42, %r42, 16;
	setp.ne.s32 	%p12, %r45, 1;
	@%p12 bra 	$L__BB0_2;
$L__BB0_9:
	max.s32 	%r40, %r3, %r4;
	setp.ge.s32 	%p13, %r40, %r23;
	@%p13 bra 	$L__BB0_11;
	mad.lo.s32 	%r41, %r23, %r3, %r4;
	cvta.to.global.u64 	%rd10, %rd5;
	mul.wide.s32 	%rd11, %r41, 4;
	add.s64 	%rd12, %rd10, %rd11;
	st.global.f32 	[%rd12], %f63;
$L__BB0_11:
	ret;

}


// ===== COMPILED SASS (sm_100) =====

	.target	sm_100

	.elftype	@"ET_EXEC"


//--------------------- .note.nv.tkinfo           --------------------------
	.section	.note.nv.tkinfo,"",@"SHT_NOTE"
	.sectionflags	@"SHF_NOTE_NV_TKINFO"
	.tkinfo
        /*0018*/ 	.word	0x00000002
        /*0030*/ 	.string	""
        /*0030*/ 	.string	"ptxas"
        /*0030*/ 	.string	"Cuda compilation tools, release 13.0, V13.0.88"
        /*0030*/ 	.string	"Build cuda_13.0.r13.0/compiler.36424714_0"
        /*0030*/ 	.string	"-arch sm_100 -m 64 "



//--------------------- .note.nv.cuinfo           --------------------------
	.section	.note.nv.cuinfo,"",@"SHT_NOTE"
	.sectionflags	@"SHF_NOTE_NV_CUINFO"
        /*0018*/ 	.short	0x0002
        /*001a*/ 	.short	0x0064
        /*001c*/ 	.short	0x0082
	.zero		2


//--------------------- .nv.info                  --------------------------
	.section	.nv.info,"",@"SHT_CUDA_INFO"
	.align	4


	//----- nvinfo : EIATTR_REGCOUNT
	.align		4
        /*0000*/ 	.byte	0x04, 0x2f
        /*0002*/ 	.short	(.L_1 - .L_0)
	.align		4
.L_0:
        /*0004*/ 	.word	index@(_Z15MatrixMulKernelPfS_S_iii)
        /*0008*/ 	.word	0x0000001e


	//----- nvinfo : EIATTR_FRAME_SIZE
	.align		4
.L_1:
        /*000c*/ 	.byte	0x04, 0x11
        /*000e*/ 	.short	(.L_3 - .L_2)
	.align		4
.L_2:
        /*0010*/ 	.word	index@(_Z15MatrixMulKernelPfS_S_iii)
        /*0014*/ 	.word	0x00000000


	//----- nvinfo : EIATTR_MIN_STACK_SIZE
	.align		4
.L_3:
        /*0018*/ 	.byte	0x04, 0x12
        /*001a*/ 	.short	(.L_5 - .L_4)
	.align		4
.L_4:
        /*001c*/ 	.word	index@(_Z15MatrixMulKernelPfS_S_iii)
        /*0020*/ 	.word	0x00000000
.L_5:


//--------------------- .nv.compat                --------------------------
	.section	.nv.compat,"",@"SHT_CUDA_COMPAT_INFO"
	.align	4
        /*0000*/ 	.byte	0x02, 0x09, 0x00, 0x00, 0x02, 0x02, 0x01, 0x00, 0x02, 0x05, 0x05, 0x00, 0x03, 0x07, 0x01, 0x01
        /*0010*/ 	.byte	0x02, 0x03, 0x00, 0x00, 0x02, 0x06, 0x01, 0x00, 0x04, 0x0b, 0x08, 0x00, 0x09, 0x00, 0x00, 0x00
        /*0020*/ 	.byte	0x00, 0x00, 0x00, 0x00


//--------------------- .nv.info._Z15MatrixMulKernelPfS_S_iii --------------------------
	.section	.nv.info._Z15MatrixMulKernelPfS_S_iii,"",@"SHT_CUDA_INFO"
	.sectionflags	@""
	.align	4


	//----- nvinfo : EIATTR_CUDA_API_VERSION
	.align		4
        /*0000*/ 	.byte	0x04, 0x37
        /*0002*/ 	.short	(.L_7 - .L_6)
.L_6:
        /*0004*/ 	.word	0x00000082


	//----- nvinfo : EIATTR_KPARAM_INFO
	.align		4
.L_7:
        /*0008*/ 	.byte	0x04, 0x17
        /*000a*/ 	.short	(.L_9 - .L_8)
.L_8:
        /*000c*/ 	.word	0x00000000
        /*0010*/ 	.short	0x0005
        /*0012*/ 	.short	0x0020
        /*0014*/ 	.byte	0x00, 0xf0, 0x11, 0x00


	//----- nvinfo : EIATTR_KPARAM_INFO
	.align		4
.L_9:
        /*0018*/ 	.byte	0x04, 0x17
        /*001a*/ 	.short	(.L_11 - .L_10)
.L_10:
        /*001c*/ 	.word	0x00000000
        /*0020*/ 	.short	0x0004
        /*0022*/ 	.short	0x001c
        /*0024*/ 	.byte	0x00, 0xf0, 0x11, 0x00


	//----- nvinfo : EIATTR_KPARAM_INFO
	.align		4
.L_11:
        /*0028*/ 	.byte	0x04, 0x17
        /*002a*/ 	.short	(.L_13 - .L_12)
.L_12:
        /*002c*/ 	.word	0x00000000
        /*0030*/ 	.short	0x0003
        /*0032*/ 	.short	0x0018
        /*0034*/ 	.byte	0x00, 0xf0, 0x11, 0x00


	//----- nvinfo : EIATTR_KPARAM_INFO
	.align		4
.L_13:
        /*0038*/ 	.byte	0x04, 0x17
        /*003a*/ 	.short	(.L_15 - .L_14)
.L_14:
        /*003c*/ 	.word	0x00000000
        /*0040*/ 	.short	0x0002
        /*0042*/ 	.short	0x0010
        /*0044*/ 	.byte	0x00, 0xf5, 0x21, 0x00


	//----- nvinfo : EIATTR_KPARAM_INFO
	.align		4
.L_15:
        /*0048*/ 	.byte	0x04, 0x17
        /*004a*/ 	.short	(.L_17 - .L_16)
.L_16:
        /*004c*/ 	.word	0x00000000
        /*0050*/ 	.short	0x0001
        /*0052*/ 	.short	0x0008
        /*0054*/ 	.byte	0x00, 0xf5, 0x21, 0x00


	//----- nvinfo : EIATTR_KPARAM_INFO
	.align		4
.L_17:
        /*0058*/ 	.byte	0x04, 0x17
        /*005a*/ 	.short	(.L_19 - .L_18)
.L_18:
        /*005c*/ 	.word	0x00000000
        /*0060*/ 	.short	0x0000
        /*0062*/ 	.short	0x0000
        /*0064*/ 	.byte	0x00, 0xf5, 0x21, 0x00


	//----- nvinfo : EIATTR_SPARSE_MMA_MASK
	.align		4
.L_19:
        /*0068*/ 	.byte	0x03, 0x50
        /*006a*/ 	.short	0x0000


	//----- nvinfo : EIATTR_MAXREG_COUNT
	.align		4
        /*006c*/ 	.byte	0x03, 0x1b
        /*006e*/ 	.short	0x00ff


	//----- nvinfo : EIATTR_NUM_BARRIERS
	.align		4
        /*0070*/ 	.byte	0x02, 0x4c
        /*0072*/ 	.byte	0x01
	.zero		1


	//----- nvinfo : EIATTR_MERCURY_ISA_VERSION
	.align		4
        /*0074*/ 	.byte	0x03, 0x5f
        /*0076*/ 	.short	0x0101


	//----- nvinfo : EIATTR_VRC_CTA_INIT_COUNT
	.align		4
        /*0078*/ 	.byte	0x02, 0x4a
	.zero		1
	.zero		1


	//----- nvinfo : EIATTR_EXIT_INSTR_OFFSETS
	.align		4
        /*007c*/ 	.byte	0x04, 0x1c
        /*007e*/ 	.short	(.L_21 - .L_20)


	//   ....[0]....
.L_20:
        /*0080*/ 	.word	0x00000800


	//   ....[1]....
        /*0084*/ 	.word	0x00000850


	//----- nvinfo : EIATTR_CRS_STACK_SIZE
	.align		4
.L_21:
        /*0088*/ 	.byte	0x04, 0x1e
        /*008a*/ 	.short	(.L_23 - .L_22)
.L_22:
        /*008c*/ 	.word	0x00000000


	//----- nvinfo : EIATTR_CBANK_PARAM_SIZE
	.align		4
.L_23:
        /*0090*/ 	.byte	0x03, 0x19
        /*0092*/ 	.short	0x0024


	//----- nvinfo : EIATTR_PARAM_CBANK
	.align		4
        /*0094*/ 	.byte	0x04, 0x0a
        /*0096*/ 	.short	(.L_25 - .L_24)
	.align		4
.L_24:
        /*0098*/ 	.word	index@(.nv.constant0._Z15MatrixMulKernelPfS_S_iii)
        /*009c*/ 	.short	0x0380
        /*009e*/ 	.short	0x0024


	//----- nvinfo : EIATTR_SW_WAR
	.align		4
.L_25:
        /*00a0*/ 	.byte	0x04, 0x36
        /*00a2*/ 	.short	(.L_27 - .L_26)
.L_26:
        /*00a4*/ 	.word	0x00000008
.L_27:


//--------------------- .nv.callgraph             --------------------------
	.section	.nv.callgraph,"",@"SHT_CUDA_CALLGRAPH"
	.align	4
	.sectionentsize	8
	.align		4
        /*0000*/ 	.word	0x00000000
	.align		4
        /*0004*/ 	.word	0xffffffff
	.align		4
        /*0008*/ 	.word	0x00000000
	.align		4
        /*000c*/ 	.word	0xfffffffe
	.align		4
        /*0010*/ 	.word	0x00000000
	.align		4
        /*0014*/ 	.word	0xfffffffd
	.align		4
        /*0018*/ 	.word	0x00000000
	.align		4
        /*001c*/ 	.word	0xfffffffc


//--------------------- .text._Z15MatrixMulKernelPfS_S_iii --------------------------
	.section	.text._Z15MatrixMulKernelPfS_S_iii,"ax",@progbits
	.align	128
        .global         _Z15MatrixMulKernelPfS_S_iii
        .type           _Z15MatrixMulKernelPfS_S_iii,@function
        .size           _Z15MatrixMulKernelPfS_S_iii,(.L_x_4 - _Z15MatrixMulKernelPfS_S_iii)
        .other          _Z15MatrixMulKernelPfS_S_iii,@"STO_CUDA_ENTRY STV_DEFAULT"
_Z15MatrixMulKernelPfS_S_iii:
.text._Z15MatrixMulKernelPfS_S_iii:
[----:B------:R-:W-:Y:S01]  /*0000*/  LDC R1, c[0x0][0x37c] ;  /* 0x0000df00ff017b82 */ /* 0x000fe20000000800 */
[----:B------:R-:W0:Y:S01]  /*0010*/  LDCU UR6, c[0x0][0x3a0] ;  /* 0x00007400ff0677ac */ /* 0x000e220008000800 */
[----:B------:R-:W1:Y:S06]  /*0020*/  S2R R10, SR_TID.Y ;  /* 0x00000000000a7919 */ /* 0x000e6c0000002200 */
[----:B------:R-:W1:Y:S01]  /*0030*/  LDC R3, c[0x0][0x364] ;  /* 0x0000d900ff037b82 */ /* 0x000e620000000800 */
[----:B------:R-:W-:Y:S01]  /*0040*/  HFMA2 R14, -RZ, RZ, 0, 0 ;  /* 0x00000000ff0e7431 */ /* 0x000fe200000001ff */
[----:B------:R-:W2:Y:S01]  /*0050*/  LDCU.64 UR8, c[0x0][0x358] ;  /* 0x00006b00ff0877ac */ /* 0x000ea20008000a00 */
[----:B------:R-:W3:Y:S05]  /*0060*/  S2R R8, SR_TID.X ;  /* 0x0000000000087919 */ /* 0x000eea0000002100 */
[----:B------:R-:W-:Y:S08]  /*0070*/  S2UR UR4, SR_CTAID.X ;  /* 0x00000000000479c3 */ /* 0x000ff00000002500 */
[----:B------:R-:W1:Y:S01]  /*0080*/  S2UR UR5, SR_CTAID.Y ;  /* 0x00000000000579c3 */ /* 0x000e620000002600 */
[----:B0-----:R-:W-:-:S04]  /*0090*/  MOV R0, UR6 ;  /* 0x0000000600007c02 */ /* 0x001fc80008000f00 */
[----:B------:R-:W-:-:S03]  /*00a0*/  ISETP.GE.AND P0, PT, R0, -0xe, PT ;  /* 0xfffffff20000780c */ /* 0x000fc60003f06270 */
[----:B------:R-:W3:Y:S01]  /*00b0*/  LDC R5, c[0x0][0x360] ;  /* 0x0000d800ff057b82 */ /* 0x000ee20000000800 */
[----:B-1----:R-:W-:Y:S02]  /*00c0*/  IMAD R3, R3, UR5, R10 ;  /* 0x0000000503037c24 */ /* 0x002fe4000f8e020a */
[----:B---3--:R-:W-:-:S07]  /*00d0*/  IMAD R5, R5, UR4, R8 ;  /* 0x0000000405057c24 */ /* 0x008fce000f8e0208 */
[----:B--2---:R-:W-:Y:S05]  /*00e0*/  @!P0 BRA `(.L_x_0) ;  /* 0x0000000400bc8947 */ /* 0x004fea0003800000 */
[----:B------:R-:W0:Y:S01]  /*00f0*/  S2UR UR6, SR_CgaCtaId ;  /* 0x00000000000679c3 */ /* 0x000e220000008800 */
[----:B------:R-:W1:Y:S01]  /*0100*/  LDCU.64 UR10, c[0x0][0x398] ;  /* 0x00007300ff0a77ac */ /* 0x000e620008000a00 */
[----:B------:R-:W-:Y:S01]  /*0110*/  IADD3 R2, PT, PT, R0, -0x1, RZ ;  /* 0xffffffff00027810 */ /* 0x000fe20007ffe0ff */
[----:B------:R-:W-:Y:S01]  /*0120*/  IMAD R9, R10, R0, R5 ;  /* 0x000000000a097224 */ /* 0x000fe200078e0205 */
[----:B------:R-:W-:Y:S01]  /*0130*/  LEA R4, R8, R8, 0x4 ;  /* 0x0000000808047211 */ /* 0x000fe200078e20ff */
[----:B------:R-:W-:Y:S01]  /*0140*/  UMOV UR4, 0x400 ;  /* 0x0000040000047882 */ /* 0x000fe20000000000 */
[----:B------:R-:W-:Y:S01]  /*0150*/  SHF.R.S32.HI R7, RZ, 0x1f, R2 ;  /* 0x0000001fff077819 */ /* 0x000fe20000011402 */
[----:B------:R-:W-:Y:S01]  /*0160*/  UIADD3 UR5, UPT, UPT, UR4, 0x400, URZ ;  /* 0x0000040004057890 */ /* 0x000fe2000fffe0ff */
[----:B------:R-:W-:Y:S01]  /*0170*/  MOV R14, RZ ;  /* 0x000000ff000e7202 */ /* 0x000fe20000000f00 */
[----:B------:R-:W2:Y:S01]  /*0180*/  LDCU UR12, c[0x0][0x3a0] ;  /* 0x00007400ff0c77ac */ /* 0x000ea20008000800 */
[----:B------:R-:W-:Y:S01]  /*0190*/  LEA.HI R7, R7, R2, RZ, 0x4 ;  /* 0x0000000207077211 */ /* 0x000fe200078f20ff */
[----:B------:R-:W3:Y:S03]  /*01a0*/  LDCU UR7, c[0x0][0x39c] ;  /* 0x00007380ff0777ac */ /* 0x000ee60008000800 */
[----:B------:R-:W-:-:S02]  /*01b0*/  SHF.R.S32.HI R11, RZ, 0x4, R7 ;  /* 0x00000004ff0b7819 */ /* 0x000fc40000011407 */
[----:B-1----:R-:W-:-:S03]  /*01c0*/  ISETP.GE.AND P0, PT, R3, UR10, PT ;  /* 0x0000000a03007c0c */ /* 0x002fc6000bf06270 */
[----:B------:R-:W-:Y:S01]  /*01d0*/  IMAD.MOV R11, RZ, RZ, -R11 ;  /* 0x000000ffff0b7224 */ /* 0x000fe200078e0a0b */
[----:B------:R-:W-:Y:S01]  /*01e0*/  ISETP.LT.AND P2, PT, R4, UR11, !P0 ;  /* 0x0000000b04007c0c */ /* 0x000fe2000c741270 */
[----:B0-----:R-:W-:Y:S01]  /*01f0*/  ULEA UR4, UR6, UR4, 0x18 ;  /* 0x0000000406047291 */ /* 0x001fe2000f8ec0ff */
[----:B------:R-:W-:Y:S01]  /*0200*/  IMAD R4, R3, UR11, R8 ;  /* 0x0000000b03047c24 */ /* 0x000fe2000f8e0208 */
[----:B------:R-:W-:Y:S01]  /*0210*/  ULEA UR5, UR6, UR5, 0x18 ;  /* 0x0000000506057291 */ /* 0x000fe2000f8ec0ff */
[----:B------:R-:W-:-:S03]  /*0220*/  ISETP.LT.AND P0, PT, R5, R0, !P0 ;  /* 0x000000000500720c */ /* 0x000fc60004701270 */
[----:B------:R-:W-:Y:S02]  /*0230*/  LEA R6, R10, UR4, 0x6 ;  /* 0x000000040a067c11 */ /* 0x000fe4000f8e30ff */
[C---:B------:R-:W-:Y:S02]  /*0240*/  LEA R7, R8.reuse, UR5, 0x2 ;  /* 0x0000000508077c11 */ /* 0x040fe4000f8e10ff */
[----:B------:R-:W-:Y:S02]  /*0250*/  LEA R8, R8, R6, 0x2 ;  /* 0x0000000608087211 */ /* 0x000fe400078e10ff */
[----:B--23--:R-:W-:-:S07]  /*0260*/  LEA R2, R10, R7, 0x6 ;  /* 0x000000070a027211 */ /* 0x00cfce00078e30ff */
.L_x_2:
[----:B------:R-:W-:Y:S01]  /*0270*/  ISETP.GE.AND P1, PT, R10, UR7, PT ;  /* 0x000000070a007c0c */ /* 0x000fe2000bf26270 */
[----:B0-----:R-:W0:Y:S01]  /*0280*/  @P2 LDC.64 R16, c[0x0][0x380] ;  /* 0x0000e000ff102b82 */ /* 0x001e220000000a00 */
[----:B------:R-:W-:Y:S01]  /*0290*/  MOV R0, UR12 ;  /* 0x0000000c00007c02 */ /* 0x000fe20008000f00 */
[----:B------:R-:W-:Y:S01]  /*02a0*/  IMAD.MOV.U32 R19, RZ, RZ, RZ ;  /* 0x000000ffff137224 */ /* 0x000fe200078e00ff */
[----:B------:R-:W-:Y:S02]  /*02b0*/  MOV R15, RZ ;  /* 0x000000ff000f7202 */ /* 0x000fe40000000f00 */
[----:B------:R-:W-:-:S13]  /*02c0*/  ISETP.GE.OR P1, PT, R5, R0, P1 ;  /* 0x000000000500720c */ /* 0x000fda0000f26670 */
[----:B------:R-:W1:Y:S01]  /*02d0*/  @!P1 LDC.64 R12, c[0x0][0x388] ;  /* 0x0000e200ff0c9b82 */ /* 0x000e620000000a00 */
[----:B0-----:R-:W-:-:S05]  /*02e0*/  @P2 IMAD.WIDE R16, R4, 0x4, R16 ;  /* 0x0000000404102825 */ /* 0x001fca00078e0210 */
[----:B------:R-:W2:Y:S01]  /*02f0*/  @P2 LDG.E R15, desc[UR8][R16.64] ;  /* 0x00000008100f2981 */ /* 0x000ea2000c1e1900 */
[----:B-1----:R-:W-:-:S05]  /*0300*/  @!P1 IMAD.WIDE R12, R9, 0x4, R12 ;  /* 0x00000004090c9825 */ /* 0x002fca00078e020c */
[----:B------:R-:W3:Y:S01]  /*0310*/  @!P1 LDG.E R19, desc[UR8][R12.64] ;  /* 0x000000080c139981 */ /* 0x000ee2000c1e1900 */
[----:B------:R-:W-:Y:S01]  /*0320*/  IADD3 R11, PT, PT, R11, 0x1, RZ ;  /* 0x000000010b0b7810 */ /* 0x000fe20007ffe0ff */
[----:B------:R-:W-:Y:S05]  /*0330*/  WARPSYNC.ALL ;  /* 0x0000000000007948 */ /* 0x000fea0003800000 */
[----:B------:R-:W-:Y:S02]  /*0340*/  ISETP.NE.AND P1, PT, R11, 0x1, PT ;  /* 0x000000010b00780c */ /* 0x000fe40003f25270 */
[----:B------:R-:W-:Y:S01]  /*0350*/  IADD3 R10, PT, PT, R10, 0x10, RZ ;  /* 0x000000100a0a7810 */ /* 0x000fe20007ffe0ff */
[----:B--2---:R0:W-:Y:S04]  /*0360*/  STS [R8], R15 ;  /* 0x0000000f08007388 */ /* 0x0041e80000000800 */
[----:B---3--:R0:W-:Y:S01]  /*0370*/  STS [R2], R19 ;  /* 0x0000001302007388 */ /* 0x0081e20000000800 */
[----:B------:R-:W-:Y:S06]  /*0380*/  BAR.SYNC.DEFER_BLOCKING 0x0 ;  /* 0x0000000000007b1d */ /* 0x000fec0000010000 */
[----:B------:R-:W-:Y:S05]  /*0390*/  @!P0 BRA `(.L_x_1) ;  /* 0x0000000400048947 */ /* 0x000fea0003800000 */
[----:B------:R-:W-:Y:S01]  /*03a0*/  LDS R13, [R6] ;  /* 0x00000000060d7984 */ /* 0x000fe20000000800 */
[----:B------:R-:W-:Y:S05]  /*03b0*/  WARPSYNC.ALL ;  /* 0x0000000000007948 */ /* 0x000fea0003800000 */
[----:B------:R-:W1:Y:S01]  /*03c0*/  LDS R12, [R7] ;  /* 0x00000000070c7984 */ /* 0x000e620000000800 */
[----:B------:R-:W-:Y:S06]  /*03d0*/  BAR.SYNC.DEFER_BLOCKING 0x0 ;  /* 0x0000000000007b1d */ /* 0x000fec0000010000 */
[----:B0-----:R-:W-:Y:S04]  /*03e0*/  LDS R15, [R6+0x4] ;  /* 0x00000400060f7984 */ /* 0x001fe80000000800 */
[----:B------:R-:W0:Y:S01]  /*03f0*/  LDS R16, [R7+0x40] ;  /* 0x0000400007107984 */ /* 0x000e220000000800 */
[----:B------:R-:W-:Y:S01]  /*0400*/  BAR.SYNC.DEFER_BLOCKING 0x0 ;  /* 0x0000000000007b1d */ /* 0x000fe20000010000 */
[----:B-1----:R-:W-:-:S05]  /*0410*/  FFMA R14, R13, R12, R14 ;  /* 0x0000000c0d0e7223 */ /* 0x002fca000000000e */
[----:B------:R-:W-:Y:S04]  /*0420*/  LDS R20, [R6+0x8] ;  /* 0x0000080006147984 */ /* 0x000fe80000000800 */
[----:B------:R-:W1:Y:S01]  /*0430*/  LDS R21, [R7+0x80] ;  /* 0x0000800007157984 */ /* 0x000e620000000800 */
[----:B------:R-:W-:Y:S01]  /*0440*/  BAR.SYNC.DEFER_BLOCKING 0x0 ;  /* 0x0000000000007b1d */ /* 0x000fe20000010000 */
[----:B0-----:R-:W-:-:S05]  /*0450*/  FFMA R27, R15, R16, R14 ;  /* 0x000000100f1b7223 */ /* 0x001fca000000000e */
[----:B------:R-:W-:Y:S04]  /*0460*/  LDS R24, [R6+0xc] ;  /* 0x00000c0006187984 */ /* 0x000fe80000000800 */
        /* <DEDUP_REMOVED lines=49> */
[----:B-1----:R-:W-:-:S04]  /*0780*/  FFMA R13, R24, R25, R13 ;  /* 0x00000019180d7223 */ /* 0x002fc8000000000d */
[----:B0-----:R-:W-:Y:S01]  /*0790*/  FFMA R14, R16, R17, R13 ;  /* 0x00000011100e7223 */ /* 0x001fe2000000000d */
[----:B------:R-:W-:Y:S06]  /*07a0*/  BAR.SYNC.DEFER_BLOCKING 0x0 ;  /* 0x0000000000007b1d */ /* 0x000fec0000010000 */
.L_x_1:
[----:B------:R-:W-:Y:S02]  /*07b0*/  IADD3 R4, PT, PT, R4, 0x10, RZ ;  /* 0x0000001004047810 */ /* 0x000fe40007ffe0ff */
[----:B------:R-:W-:Y:S01]  /*07c0*/  LEA R9, R0, R9, 0x4 ;  /* 0x0000000900097211 */ /* 0x000fe200078e20ff */
[----:B------:R-:W-:Y:S06]  /*07d0*/  @P1 BRA `(.L_x_2) ;  /* 0xfffffff800a41947 */ /* 0x000fec000383ffff */
.L_x_0:
[----:B------:R-:W-:-:S04]  /*07e0*/  VIMNMX R7, PT, PT, R3, R5, !PT ;  /* 0x0000000503077248 */ /* 0x000fc80007fe0100 */
[----:B------:R-:W-:-:S13]  /*07f0*/  ISETP.GE.AND P0, PT, R7, R0, PT ;  /* 0x000000000700720c */ /* 0x000fda0003f06270 */
[----:B------:R-:W-:Y:S05]  /*0800*/  @P0 EXIT ;  /* 0x000000000000094d */ /* 0x000fea0003800000 */
[----:B------:R-:W0:Y:S01]  /*0810*/  LDC.64 R6, c[0x0][0x390] ;  /* 0x0000e400ff067b82 */ /* 0x000e220000000a00 */
[----:B------:R-:W-:-:S04]  /*0820*/  IMAD R3, R3, R0, R5 ;  /* 0x0000000003037224 */ /* 0x000fc800078e0205 */
[----:B0-----:R-:W-:-:S05]  /*0830*/  IMAD.WIDE R2, R3, 0x4, R6 ;  /* 0x0000000403027825 */ /* 0x001fca00078e0206 */
[----:B------:R-:W-:Y:S01]  /*0840*/  STG.E desc[UR8][R2.64], R14 ;  /* 0x0000000e02007986 */ /* 0x000fe2000c101908 */
[----:B------:R-:W-:Y:S05]  /*0850*/  EXIT ;  /* 0x000000000000794d */ /* 0x000fea0003800000 */
.L_x_3:
[----:B------:R-:W-:-:S00]  /*0860*/  BRA `(.L_x_3) ;  /* 0xfffffffc00fc7947 */ /* 0x000fc0000383ffff */
[----:B------:R-:W-:-:S00]  /*0870*/  NOP ;  /* 0x0000000000007918 */ /* 0x000fc00000000000 */
        /* <DEDUP_REMOVED lines=8> */
.L_x_4:


//--------------------- .nv.shared._Z15MatrixMulKernelPfS_S_iii --------------------------
	.section	.nv.shared._Z15MatrixMulKernelPfS_S_iii,"aw",@nobits
	.sectionflags	@""
	.align	4
.nv.shared._Z15MatrixMulKernelPfS_S_iii:
	.zero		3072


//--------------------- .nv.shared.reserved.0     --------------------------
	.section	.nv.shared.reserved.0,"aw",@nobits
	.weak		__nv_reservedSMEM_offset_0_alias
	.size		__nv_reservedSMEM_offset_0_alias, 0, 64
	.other		__nv_reservedSMEM_offset_0_alias,@"STO_CUDA_RESERVED_SHARED STV_DEFAULT"
__nv_reservedSMEM_offset_0_alias:
	.zero		0
	.zero		64


//--------------------- .nv.constant0._Z15MatrixMulKernelPfS_S_iii --------------------------
	.section	.nv.constant0._Z15MatrixMulKernelPfS_S_iii,"a",@progbits
	.sectionflags	@""
	.align	4
.nv.constant0._Z15MatrixMulKernelPfS_S_iii:
	.zero		932


//--------------------- SYMBOLS --------------------------

	.type		.nv.reservedSmem.offset0,@object
	.size		.nv.reservedSmem.offset0,0x4
	.type		.nv.reservedSmem.cap,@object
	.size		.nv.reservedSmem.cap,0x4
